	.headerflags	@"EF_CUDA_TEXMODE_UNIFIED EF_CUDA_64BIT_ADDRESS EF_CUDA_ACCELERATORS EF_CUDA_SM90 EF_CUDA_VIRTUAL_SM(EF_CUDA_SM90)"
	.elftype	@"ET_EXEC"


//--------------------- .nv.info                  --------------------------
	.section	.nv.info,"",@"SHT_CUDA_INFO"
	.align	4


	//----- nvinfo : EIATTR_REGCOUNT
	.align		4
        /*0000*/ 	.byte	0x04, 0x2f
        /*0002*/ 	.short	(.L_1 - .L_0)
	.align		4
.L_0:
        /*0004*/ 	.word	index@(triton_poi_fused_add_convolution_div_eq_masked_fill_ones_like_sub_1)
        /*0008*/ 	.word	0x0000000f


	//----- nvinfo : EIATTR_MIN_STACK_SIZE
	.align		4
.L_1:
        /*000c*/ 	.byte	0x04, 0x12
        /*000e*/ 	.short	(.L_3 - .L_2)
	.align		4
.L_2:
        /*0010*/ 	.word	index@(triton_poi_fused_add_convolution_div_eq_masked_fill_ones_like_sub_1)
        /*0014*/ 	.word	0x00000000


	//----- nvinfo : EIATTR_FRAME_SIZE
	.align		4
.L_3:
        /*0018*/ 	.byte	0x04, 0x11
        /*001a*/ 	.short	(.L_5 - .L_4)
	.align		4
.L_4:
        /*001c*/ 	.word	index@(triton_poi_fused_add_convolution_div_eq_masked_fill_ones_like_sub_1)
        /*0020*/ 	.word	0x00000000


	//----- nvinfo : EIATTR_MIN_STACK_SIZE
	.align		4
.L_5:
        /*0024*/ 	.byte	0x04, 0x12
        /*0026*/ 	.short	(.L_7 - .L_6)
	.align		4
.L_6:
        /*0028*/ 	.word	index@(triton_poi_fused_add_convolution_div_eq_masked_fill_ones_like_sub_1)
        /*002c*/ 	.word	0x00000000
.L_7:


//--------------------- .nv.info.triton_poi_fused_add_convolution_div_eq_masked_fill_ones_like_sub_1 --------------------------
	.section	.nv.info.triton_poi_fused_add_convolution_div_eq_masked_fill_ones_like_sub_1,"",@"SHT_CUDA_INFO"
	.sectionflags	@""
	.align	4


	//----- nvinfo : EIATTR_CUDA_API_VERSION
	.align		4
        /*0000*/ 	.byte	0x04, 0x37
        /*0002*/ 	.short	(.L_9 - .L_8)
.L_8:
        /*0004*/ 	.word	0x0000007c


	//----- nvinfo : EIATTR_KPARAM_INFO
	.align		4
.L_9:
        /*0008*/ 	.byte	0x04, 0x17
        /*000a*/ 	.short	(.L_11 - .L_10)
.L_10:
        /*000c*/ 	.word	0x00000000
        /*0010*/ 	.short	0x0004
        /*0012*/ 	.short	0x0020
        /*0014*/ 	.byte	0x00, 0xf0, 0x11, 0x00


	//----- nvinfo : EIATTR_KPARAM_INFO
	.align		4
.L_11:
        /*0018*/ 	.byte	0x04, 0x17
        /*001a*/ 	.short	(.L_13 - .L_12)
.L_12:
        /*001c*/ 	.word	0x00000000
        /*0020*/ 	.short	0x0003
        /*0022*/ 	.short	0x0018
        /*0024*/ 	.byte	0x00, 0xf4, 0x21, 0x00


	//----- nvinfo : EIATTR_KPARAM_INFO
	.align		4
.L_13:
        /*0028*/ 	.byte	0x04, 0x17
        /*002a*/ 	.short	(.L_15 - .L_14)
.L_14:
        /*002c*/ 	.word	0x00000000
        /*0030*/ 	.short	0x0002
        /*0032*/ 	.short	0x0010
        /*0034*/ 	.byte	0x00, 0xf4, 0x21, 0x00


	//----- nvinfo : EIATTR_KPARAM_INFO
	.align		4
.L_15:
        /*0038*/ 	.byte	0x04, 0x17
        /*003a*/ 	.short	(.L_17 - .L_16)
.L_16:
        /*003c*/ 	.word	0x00000000
        /*0040*/ 	.short	0x0001
        /*0042*/ 	.short	0x0008
        /*0044*/ 	.byte	0x00, 0xf4, 0x21, 0x00


	//----- nvinfo : EIATTR_KPARAM_INFO
	.align		4
.L_17:
        /*0048*/ 	.byte	0x04, 0x17
        /*004a*/ 	.short	(.L_19 - .L_18)
.L_18:
        /*004c*/ 	.word	0x00000000
        /*0050*/ 	.short	0x0000
        /*0052*/ 	.short	0x0000
        /*0054*/ 	.byte	0x00, 0xf4, 0x21, 0x00


	//----- nvinfo : EIATTR_SPARSE_MMA_MASK
	.align		4
.L_19:
        /*0058*/ 	.byte	0x03, 0x50
        /*005a*/ 	.short	0x0000


	//----- nvinfo : EIATTR_MAXREG_COUNT
	.align		4
        /*005c*/ 	.byte	0x03, 0x1b
        /*005e*/ 	.short	0x00ff


	//----- nvinfo : EIATTR_EXIT_INSTR_OFFSETS
	.align		4
        /*0060*/ 	.byte	0x04, 0x1c
        /*0062*/ 	.short	(.L_21 - .L_20)


	//   ....[0]....
.L_20:
        /*0064*/ 	.word	0x000002b0


	//   ....[1]....
        /*0068*/ 	.word	0x000002d0


	//----- nvinfo : EIATTR_REQNTID
	.align		4
.L_21:
        /*006c*/ 	.byte	0x04, 0x10
        /*006e*/ 	.short	(.L_23 - .L_22)
.L_22:
        /*0070*/ 	.word	0x00000020
        /*0074*/ 	.word	0x00000001
        /*0078*/ 	.word	0x00000001


	//----- nvinfo : EIATTR_CBANK_PARAM_SIZE
	.align		4
.L_23:
        /*007c*/ 	.byte	0x03, 0x19
        /*007e*/ 	.short	0x0024


	//----- nvinfo : EIATTR_PARAM_CBANK
	.align		4
        /*0080*/ 	.byte	0x04, 0x0a
        /*0082*/ 	.short	(.L_25 - .L_24)
	.align		4
.L_24:
        /*0084*/ 	.word	index@(.nv.constant0.triton_poi_fused_add_convolution_div_eq_masked_fill_ones_like_sub_1)
        /*0088*/ 	.short	0x0210
        /*008a*/ 	.short	0x0024


	//----- nvinfo : EIATTR_SW_WAR
	.align		4
.L_25:
        /*008c*/ 	.byte	0x04, 0x36
        /*008e*/ 	.short	(.L_27 - .L_26)
.L_26:
        /*0090*/ 	.word	0x00000008
.L_27:


//--------------------- .nv.callgraph             --------------------------
	.section	.nv.callgraph,"",@"SHT_CUDA_CALLGRAPH"
	.align	4
	.sectionentsize	8
	.align		4
        /*0000*/ 	.word	0x00000000
	.align		4
        /*0004*/ 	.word	0xffffffff
	.align		4
        /*0008*/ 	.word	0x00000000
	.align		4
        /*000c*/ 	.word	0xfffffffe
	.align		4
        /*0010*/ 	.word	0x00000000
	.align		4
        /*0014*/ 	.word	0xfffffffd
	.align		4
        /*0018*/ 	.word	0x00000000
	.align		4
        /*001c*/ 	.word	0xfffffffc


//--------------------- .text.triton_poi_fused_add_convolution_div_eq_masked_fill_ones_like_sub_1 --------------------------
	.section	.text.triton_poi_fused_add_convolution_div_eq_masked_fill_ones_like_sub_1,"ax",@progbits
	.align	128
        .global         triton_poi_fused_add_convolution_div_eq_masked_fill_ones_like_sub_1
        .type           triton_poi_fused_add_convolution_div_eq_masked_fill_ones_like_sub_1,@function
        .size           triton_poi_fused_add_convolution_div_eq_masked_fill_ones_like_sub_1,(.L_x_1 - triton_poi_fused_add_convolution_div_eq_masked_fill_ones_like_sub_1)
        .other          triton_poi_fused_add_convolution_div_eq_masked_fill_ones_like_sub_1,@"STO_CUDA_ENTRY STV_DEFAULT"
triton_poi_fused_add_convolution_div_eq_masked_fill_ones_like_sub_1:
.text.triton_poi_fused_add_convolution_div_eq_masked_fill_ones_like_sub_1:
[----:B------:R-:W0:Y:S02]  /*0000*/  LDC R1, c[0x0][0x28] ;  /* 0x00000a00ff017b82 */ /* 0x000e240000000800 */
[----:B------:R-:W1:Y:S01]  /*0010*/  S2R R12, SR_TID.X ;  /* 0x00000000000c7919 */ /* 0x000e620000002100 */
[----:B------:R-:W2:Y:S01]  /*0020*/  LDC.64 R2, c[0x0][0x218] ;  /* 0x00008600ff027b82 */ /* 0x000ea20000000a00 */
[----:B------:R-:W-:Y:S01]  /*0030*/  IMAD.MOV.U32 R8, RZ, RZ, RZ ;  /* 0x000000ffff087224 */ /* 0x000fe200078e00ff */
[----:B------:R-:W-:Y:S01]  /*0040*/  ULDC.64 UR4, c[0x0][0x208] ;  /* 0x0000820000047ab9 */ /* 0x000fe20000000a00 */
[----:B------:R-:W3:Y:S05]  /*0050*/  S2R R11, SR_CTAID.X ;  /* 0x00000000000b7919 */ /* 0x000eea0000002500 */
[----:B------:R-:W4:Y:S08]  /*0060*/  LDC.64 R6, c[0x0][0x220] ;  /* 0x00008800ff067b82 */ /* 0x000f300000000a00 */
[----:B------:R-:W5:Y:S01]  /*0070*/  LDC.64 R4, c[0x0][0x210] ;  /* 0x00008400ff047b82 */ /* 0x000f620000000a00 */
[----:B-1----:R-:W-:-:S05]  /*0080*/  LOP3.LUT R0, R12, 0xf, RZ, 0xc0, !PT ;  /* 0x0000000f0c007812 */ /* 0x002fca00078ec0ff */
[----:B---3--:R-:W-:Y:S01]  /*0090*/  IMAD R9, R11, 0x10, R0 ;  /* 0x000000100b097824 */ /* 0x008fe200078e0200 */
[----:B------:R-:W-:-:S03]  /*00a0*/  SHF.R.S32.HI R0, RZ, 0x1b, R11 ;  /* 0x0000001bff007819 */ /* 0x000fc6000001140b */
[C---:B--2---:R-:W-:Y:S01]  /*00b0*/  IMAD.WIDE R2, R9.reuse, 0x4, R2 ;  /* 0x0000000409027825 */ /* 0x044fe200078e0202 */
[----:B------:R-:W-:Y:S02]  /*00c0*/  ISETP.GE.AND P0, PT, R9, 0x10, PT ;  /* 0x000000100900780c */ /* 0x000fe40003f06270 */
[----:B------:R-:W-:-:S04]  /*00d0*/  SGXT R0, R0, 0x1 ;  /* 0x000000010000781a */ /* 0x000fc80000000200 */
[----:B------:R-:W-:-:S07]  /*00e0*/  LEA.HI R0, R0, R9, RZ, 0x2 ;  /* 0x0000000900007211 */ /* 0x000fce00078f10ff */
[----:B------:R1:W2:Y:S01]  /*00f0*/  @!P0 LDG.E R8, desc[UR4][R2.64] ;  /* 0x0000000402088981 */ /* 0x0002a2000c1e1900 */
[----:B------:R-:W-:Y:S01]  /*0100*/  LOP3.LUT R0, R0, 0xfffffffc, RZ, 0xc0, !PT ;  /* 0xfffffffc00007812 */ /* 0x000fe200078ec0ff */
[----:B-----5:R-:W-:-:S03]  /*0110*/  IMAD.WIDE R4, R9, 0x4, R4 ;  /* 0x0000000409047825 */ /* 0x020fc600078e0204 */
[----:B------:R-:W-:Y:S01]  /*0120*/  IADD3 R11, R9, -R0, RZ ;  /* 0x80000000090b7210 */ /* 0x000fe20007ffe0ff */
[----:B------:R-:W-:-:S04]  /*0130*/  IMAD.MOV.U32 R0, RZ, RZ, RZ ;  /* 0x000000ffff007224 */ /* 0x000fc800078e00ff */
[----:B----4-:R-:W-:Y:S01]  /*0140*/  IMAD.WIDE R6, R11, 0x4, R6 ;  /* 0x000000040b067825 */ /* 0x010fe200078e0206 */
[----:B------:R-:W-:Y:S01]  /*0150*/  HFMA2.MMA R11, -RZ, RZ, 0, 0 ;  /* 0x00000000ff0b7435 */ /* 0x000fe200000001ff */
[----:B------:R-:W3:Y:S01]  /*0160*/  @!P0 LDG.E R0, desc[UR4][R4.64] ;  /* 0x0000000404008981 */ /* 0x000ee2000c1e1900 */
[----:B-1----:R-:W1:Y:S08]  /*0170*/  LDC.64 R2, c[0x0][0x228] ;  /* 0x00008a00ff027b82 */ /* 0x002e700000000a00 */
[----:B------:R-:W3:Y:S01]  /*0180*/  @!P0 LDG.E.EL R11, desc[UR4][R6.64] ;  /* 0x00000004060b8981 */ /* 0x000ee2000c2e1900 */
[----:B-1----:R-:W-:Y:S01]  /*0190*/  IMAD.WIDE R2, R9, 0x4, R2 ;  /* 0x0000000409027825 */ /* 0x002fe200078e0202 */
[----:B--2---:R-:W-:-:S04]  /*01a0*/  FSETP.NEU.AND P1, PT, R8, RZ, PT ;  /* 0x000000ff0800720b */ /* 0x004fc80003f2d000 */
[----:B------:R-:W-:-:S04]  /*01b0*/  FSEL R10, R8, 1, P1 ;  /* 0x3f800000080a7808 */ /* 0x000fc80000800000 */
[C---:B------:R-:W-:Y:S02]  /*01c0*/  FSETP.GT.AND P0, PT, |R10|.reuse, 8.50705917302346158658e+37, PT ;  /* 0x7e8000000a00780b */ /* 0x040fe40003f04200 */
[----:B------:R-:W-:-:S11]  /*01d0*/  FSETP.GEU.AND P2, PT, |R10|, 1.175494350822287508e-38, PT ;  /* 0x008000000a00780b */ /* 0x000fd60003f4e200 */
[----:B------:R-:W-:Y:S01]  /*01e0*/  @P0 FMUL R10, R10, 0.25 ;  /* 0x3e8000000a0a0820 */ /* 0x000fe20000400000 */
[----:B---3--:R-:W-:-:S03]  /*01f0*/  FADD R0, R11, R0 ;  /* 0x000000000b007221 */ /* 0x008fc60000000000 */
[----:B------:R-:W-:Y:S01]  /*0200*/  @!P2 FMUL R10, R10, 16777216 ;  /* 0x4b8000000a0aa820 */ /* 0x000fe20000400000 */
[----:B------:R-:W-:-:S04]  /*0210*/  FADD R0, R0, -R11 ;  /* 0x8000000b00007221 */ /* 0x000fc80000000000 */
[----:B------:R-:W-:Y:S01]  /*0220*/  @P0 FMUL R0, R0, 0.25 ;  /* 0x3e80000000000820 */ /* 0x000fe20000400000 */
[----:B------:R-:W1:Y:S01]  /*0230*/  MUFU.RCP R10, R10 ;  /* 0x0000000a000a7308 */ /* 0x000e620000001000 */
[----:B------:R-:W-:Y:S02]  /*0240*/  LOP3.LUT P0, RZ, R12, 0x10, RZ, 0xc0, !PT ;  /* 0x000000100cff7812 */ /* 0x000fe4000780c0ff */
[----:B------:R-:W-:Y:S02]  /*0250*/  @!P2 FMUL R0, R0, 16777216 ;  /* 0x4b8000000000a820 */ /* 0x000fe40000400000 */
[----:B------:R-:W-:Y:S02]  /*0260*/  ISETP.LT.AND P0, PT, R9, 0x10, !P0 ;  /* 0x000000100900780c */ /* 0x000fe40004701270 */
[----:B------:R-:W-:Y:S01]  /*0270*/  FSET.BF.NEU.AND R9, R8, RZ, PT ;  /* 0x000000ff0809720a */ /* 0x000fe2000380d000 */
[----:B-1----:R-:W-:-:S05]  /*0280*/  FFMA R0, R10, R0, R11 ;  /* 0x000000000a007223 */ /* 0x002fca000000000b */
[----:B------:R-:W-:-:S05]  /*0290*/  FSEL R7, R0, RZ, P1 ;  /* 0x000000ff00077208 */ /* 0x000fca0000800000 */
[----:B------:R1:W-:Y:S01]  /*02a0*/  @P0 STG.E desc[UR4][R4.64], R7 ;  /* 0x0000000704000986 */ /* 0x0003e2000c101904 */
[----:B------:R-:W-:Y:S05]  /*02b0*/  @!P0 EXIT ;  /* 0x000000000000894d */ /* 0x000fea0003800000 */
[----:B------:R-:W-:Y:S01]  /*02c0*/  STG.E desc[UR4][R2.64], R9 ;  /* 0x0000000902007986 */ /* 0x000fe2000c101904 */
[----:B------:R-:W-:Y:S05]  /*02d0*/  EXIT ;  /* 0x000000000000794d */ /* 0x000fea0003800000 */
.L_x_0:
[----:B------:R-:W-:-:S00]  /*02e0*/  BRA `(.L_x_0) ;  /* 0xfffffffc00fc7947 */ /* 0x000fc0000383ffff */
[----:B------:R-:W-:-:S00]  /*02f0*/  NOP ;  /* 0x0000000000007918 */ /* 0x000fc00000000000 */
        /* <DEDUP_REMOVED lines=8> */
.L_x_1:


//--------------------- .nv.constant0.triton_poi_fused_add_convolution_div_eq_masked_fill_ones_like_sub_1 --------------------------
	.section	.nv.constant0.triton_poi_fused_add_convolution_div_eq_masked_fill_ones_like_sub_1,"a",@progbits
	.sectionflags	@""
	.align	4
.nv.constant0.triton_poi_fused_add_convolution_div_eq_masked_fill_ones_like_sub_1:
	.zero		564
